	.headerflags	@"EF_CUDA_TEXMODE_UNIFIED EF_CUDA_64BIT_ADDRESS EF_CUDA_SM86 EF_CUDA_VIRTUAL_SM(EF_CUDA_SM86)"
	.elftype	@"ET_EXEC"


//--------------------- .nv.info                  --------------------------
	.section	.nv.info,"",@"SHT_CUDA_INFO"
	.align	4


	//----- nvinfo : EIATTR_REGCOUNT
	.align		4
        /*0000*/ 	.byte	0x04, 0x2f
        /*0002*/ 	.short	(.L_5 - .L_4)
	.align		4
.L_4:
        /*0004*/ 	.word	index@(triton_red_fused__to_copy_add_embedding_mean_mul_pow_rsqrt_6)
        /*0008*/ 	.word	0x00000026


	//----- nvinfo : EIATTR_MIN_STACK_SIZE
	.align		4
.L_5:
        /*000c*/ 	.byte	0x04, 0x12
        /*000e*/ 	.short	(.L_7 - .L_6)
	.align		4
.L_6:
        /*0010*/ 	.word	index@(triton_red_fused__to_copy_add_embedding_mean_mul_pow_rsqrt_6)
        /*0014*/ 	.word	0x00000000


	//----- nvinfo : EIATTR_FRAME_SIZE
	.align		4
.L_7:
        /*0018*/ 	.byte	0x04, 0x11
        /*001a*/ 	.short	(.L_9 - .L_8)
	.align		4
.L_8:
        /*001c*/ 	.word	index@(triton_red_fused__to_copy_add_embedding_mean_mul_pow_rsqrt_6)
        /*0020*/ 	.word	0x00000000


	//----- nvinfo : EIATTR_MIN_STACK_SIZE
	.align		4
.L_9:
        /*0024*/ 	.byte	0x04, 0x12
        /*0026*/ 	.short	(.L_11 - .L_10)
	.align		4
.L_10:
        /*0028*/ 	.word	index@(triton_red_fused__to_copy_add_embedding_mean_mul_pow_rsqrt_6)
        /*002c*/ 	.word	0x00000000
.L_11:


//--------------------- .nv.info.triton_red_fused__to_copy_add_embedding_mean_mul_pow_rsqrt_6 --------------------------
	.section	.nv.info.triton_red_fused__to_copy_add_embedding_mean_mul_pow_rsqrt_6,"",@"SHT_CUDA_INFO"
	.sectionflags	@""
	.align	4


	//----- nvinfo : EIATTR_CUDA_API_VERSION
	.align		4
        /*0000*/ 	.byte	0x04, 0x37
        /*0002*/ 	.short	(.L_13 - .L_12)
.L_12:
        /*0004*/ 	.word	0x0000007c


	//----- nvinfo : EIATTR_SW2861232_WAR
	.align		4
.L_13:
        /*0008*/ 	.byte	0x01, 0x35
	.zero		2


	//----- nvinfo : EIATTR_PARAM_CBANK
	.align		4
        /*000c*/ 	.byte	0x04, 0x0a
        /*000e*/ 	.short	(.L_15 - .L_14)
	.align		4
.L_14:
        /*0010*/ 	.word	index@(.nv.constant0.triton_red_fused__to_copy_add_embedding_mean_mul_pow_rsqrt_6)
        /*0014*/ 	.short	0x0160
        /*0016*/ 	.short	0x0048


	//----- nvinfo : EIATTR_CBANK_PARAM_SIZE
	.align		4
.L_15:
        /*0018*/ 	.byte	0x03, 0x19
        /*001a*/ 	.short	0x0048


	//----- nvinfo : EIATTR_KPARAM_INFO
	.align		4
        /*001c*/ 	.byte	0x04, 0x17
        /*001e*/ 	.short	(.L_17 - .L_16)
.L_16:
        /*0020*/ 	.word	0x00000000
        /*0024*/ 	.short	0x0009
        /*0026*/ 	.short	0x0040
        /*0028*/ 	.byte	0x00, 0xf4, 0x21, 0x00


	//----- nvinfo : EIATTR_KPARAM_INFO
	.align		4
.L_17:
        /*002c*/ 	.byte	0x04, 0x17
        /*002e*/ 	.short	(.L_19 - .L_18)
.L_18:
        /*0030*/ 	.word	0x00000000
        /*0034*/ 	.short	0x0008
        /*0036*/ 	.short	0x003c
        /*0038*/ 	.byte	0x00, 0xf0, 0x11, 0x00


	//----- nvinfo : EIATTR_KPARAM_INFO
	.align		4
.L_19:
        /*003c*/ 	.byte	0x04, 0x17
        /*003e*/ 	.short	(.L_21 - .L_20)
.L_20:
        /*0040*/ 	.word	0x00000000
        /*0044*/ 	.short	0x0007
        /*0046*/ 	.short	0x0038
        /*0048*/ 	.byte	0x00, 0xf0, 0x11, 0x00


	//----- nvinfo : EIATTR_KPARAM_INFO
	.align		4
.L_21:
        /*004c*/ 	.byte	0x04, 0x17
        /*004e*/ 	.short	(.L_23 - .L_22)
.L_22:
        /*0050*/ 	.word	0x00000000
        /*0054*/ 	.short	0x0006
        /*0056*/ 	.short	0x0030
        /*0058*/ 	.byte	0x00, 0xf4, 0x21, 0x00


	//----- nvinfo : EIATTR_KPARAM_INFO
	.align		4
.L_23:
        /*005c*/ 	.byte	0x04, 0x17
        /*005e*/ 	.short	(.L_25 - .L_24)
.L_24:
        /*0060*/ 	.word	0x00000000
        /*0064*/ 	.short	0x0005
        /*0066*/ 	.short	0x0028
        /*0068*/ 	.byte	0x00, 0xf4, 0x21, 0x00


	//----- nvinfo : EIATTR_KPARAM_INFO
	.align		4
.L_25:
        /*006c*/ 	.byte	0x04, 0x17
        /*006e*/ 	.short	(.L_27 - .L_26)
.L_26:
        /*0070*/ 	.word	0x00000000
        /*0074*/ 	.short	0x0004
        /*0076*/ 	.short	0x0020
        /*0078*/ 	.byte	0x00, 0xf4, 0x21, 0x00


	//----- nvinfo : EIATTR_KPARAM_INFO
	.align		4
.L_27:
        /*007c*/ 	.byte	0x04, 0x17
        /*007e*/ 	.short	(.L_29 - .L_28)
.L_28:
        /*0080*/ 	.word	0x00000000
        /*0084*/ 	.short	0x0003
        /*0086*/ 	.short	0x0018
        /*0088*/ 	.byte	0x00, 0xf4, 0x21, 0x00


	//----- nvinfo : EIATTR_KPARAM_INFO
	.align		4
.L_29:
        /*008c*/ 	.byte	0x04, 0x17
        /*008e*/ 	.short	(.L_31 - .L_30)
.L_30:
        /*0090*/ 	.word	0x00000000
        /*0094*/ 	.short	0x0002
        /*0096*/ 	.short	0x0010
        /*0098*/ 	.byte	0x00, 0xf4, 0x21, 0x00


	//----- nvinfo : EIATTR_KPARAM_INFO
	.align		4
.L_31:
        /*009c*/ 	.byte	0x04, 0x17
        /*009e*/ 	.short	(.L_33 - .L_32)
.L_32:
        /*00a0*/ 	.word	0x00000000
        /*00a4*/ 	.short	0x0001
        /*00a6*/ 	.short	0x0008
        /*00a8*/ 	.byte	0x00, 0xf4, 0x21, 0x00


	//----- nvinfo : EIATTR_KPARAM_INFO
	.align		4
.L_33:
        /*00ac*/ 	.byte	0x04, 0x17
        /*00ae*/ 	.short	(.L_35 - .L_34)
.L_34:
        /*00b0*/ 	.word	0x00000000
        /*00b4*/ 	.short	0x0000
        /*00b6*/ 	.short	0x0000
        /*00b8*/ 	.byte	0x00, 0xf4, 0x21, 0x00


	//----- nvinfo : EIATTR_MAXREG_COUNT
	.align		4
.L_35:
        /*00bc*/ 	.byte	0x03, 0x1b
        /*00be*/ 	.short	0x0080


	//----- nvinfo : EIATTR_EXTERNS
	.align		4
        /*00c0*/ 	.byte	0x04, 0x0f
        /*00c2*/ 	.short	(.L_37 - .L_36)


	//   ....[0]....
	.align		4
.L_36:
        /*00c4*/ 	.word	index@(__assertfail)


	//----- nvinfo : EIATTR_COOP_GROUP_MASK_REGIDS
	.align		4
.L_37:
        /*00c8*/ 	.byte	0x04, 0x29
        /*00ca*/ 	.short	(.L_39 - .L_38)


	//   ....[0]....
.L_38:
        /*00cc*/ 	.word	0xffffffff


	//   ....[1]....
        /*00d0*/ 	.word	0xffffffff


	//   ....[2]....
        /*00d4*/ 	.word	0xffffffff


	//   ....[3]....
        /*00d8*/ 	.word	0xffffffff


	//   ....[4]....
        /*00dc*/ 	.word	0xffffffff


	//   ....[5]....
        /*00e0*/ 	.word	0xffffffff


	//   ....[6]....
        /*00e4*/ 	.word	0xffffffff


	//   ....[7]....
        /*00e8*/ 	.word	0xffffffff


	//   ....[8]....
        /*00ec*/ 	.word	0xffffffff


	//----- nvinfo : EIATTR_COOP_GROUP_INSTR_OFFSETS
	.align		4
.L_39:
        /*00f0*/ 	.byte	0x04, 0x28
        /*00f2*/ 	.short	(.L_41 - .L_40)


	//   ....[0]....
.L_40:
        /*00f4*/ 	.word	0x00000a50


	//   ....[1]....
        /*00f8*/ 	.word	0x00000a70


	//   ....[2]....
        /*00fc*/ 	.word	0x00000a90


	//   ....[3]....
        /*0100*/ 	.word	0x00000ab0


	//   ....[4]....
        /*0104*/ 	.word	0x00000ad0


	//   ....[5]....
        /*0108*/ 	.word	0x00000b70


	//   ....[6]....
        /*010c*/ 	.word	0x00000b90


	//   ....[7]....
        /*0110*/ 	.word	0x00000bb0


	//   ....[8]....
        /*0114*/ 	.word	0x00000be0


	//----- nvinfo : EIATTR_SYSCALL_OFFSETS
	.align		4
.L_41:
        /*0118*/ 	.byte	0x04, 0x46
        /*011a*/ 	.short	(.L_43 - .L_42)


	//   ....[0]....
.L_42:
        /*011c*/ 	.word	0x00000330


	//----- nvinfo : EIATTR_EXIT_INSTR_OFFSETS
	.align		4
.L_43:
        /*0120*/ 	.byte	0x04, 0x1c
        /*0122*/ 	.short	(.L_45 - .L_44)


	//   ....[0]....
.L_44:
        /*0124*/ 	.word	0x00000ff0


	//   ....[1]....
        /*0128*/ 	.word	0x00001010


	//----- nvinfo : EIATTR_REQNTID
	.align		4
.L_45:
        /*012c*/ 	.byte	0x04, 0x10
        /*012e*/ 	.short	(.L_47 - .L_46)
.L_46:
        /*0130*/ 	.word	0x00000200
        /*0134*/ 	.word	0x00000001
        /*0138*/ 	.word	0x00000001
.L_47:


//--------------------- .nv.callgraph             --------------------------
	.section	.nv.callgraph,"",@"SHT_CUDA_CALLGRAPH"
	.align	4
	.sectionentsize	8
	.align		4
        /*0000*/ 	.word	0x00000000
	.align		4
        /*0004*/ 	.word	0xffffffff
	.align		4
        /*0008*/ 	.word	index@(triton_red_fused__to_copy_add_embedding_mean_mul_pow_rsqrt_6)
	.align		4
        /*000c*/ 	.word	index@(__assertfail)
	.align		4
        /*0010*/ 	.word	0x00000000
	.align		4
        /*0014*/ 	.word	0xfffffffe
	.align		4
        /*0018*/ 	.word	0x00000000
	.align		4
        /*001c*/ 	.word	0xfffffffd
	.align		4
        /*0020*/ 	.word	0x00000000
	.align		4
        /*0024*/ 	.word	0xfffffffc


//--------------------- .nv.rel.action            --------------------------
	.section	.nv.rel.action,"",@"SHT_CUDA_RELOCINFO"
	.align	8
	.sectionentsize	8
        /*0000*/ 	.byte	0x73, 0x00, 0x00, 0x00, 0x00, 0x00, 0x00, 0x00, 0x00, 0x00, 0x00, 0x11, 0x25, 0x00, 0x05, 0x36


//--------------------- .nv.constant4             --------------------------
	.section	.nv.constant4,"a",@progbits
	.align	8
	.align		8
.nv.constant4:
        /*0000*/ 	.dword	__assertfail
	.align		8
        /*0008*/ 	.dword	assertFunc_0
	.align		8
        /*0010*/ 	.dword	assertFile_0
	.align		8
        /*0018*/ 	.dword	assertMessage_0
	.align		8
        /*0020*/ 	.dword	_$_str


//--------------------- .nv.constant0.triton_red_fused__to_copy_add_embedding_mean_mul_pow_rsqrt_6 --------------------------
	.section	.nv.constant0.triton_red_fused__to_copy_add_embedding_mean_mul_pow_rsqrt_6,"a",@progbits
	.sectionflags	@""
	.align	4
.nv.constant0.triton_red_fused__to_copy_add_embedding_mean_mul_pow_rsqrt_6:
	.zero		424


//--------------------- .text.triton_red_fused__to_copy_add_embedding_mean_mul_pow_rsqrt_6 --------------------------
	.section	.text.triton_red_fused__to_copy_add_embedding_mean_mul_pow_rsqrt_6,"ax",@progbits
	.sectionflags	@"SHF_BARRIERS=1"
	.sectioninfo	@"SHI_REGISTERS=38"
	.align	128
        .global         triton_red_fused__to_copy_add_embedding_mean_mul_pow_rsqrt_6
        .type           triton_red_fused__to_copy_add_embedding_mean_mul_pow_rsqrt_6,@function
        .size           triton_red_fused__to_copy_add_embedding_mean_mul_pow_rsqrt_6,(.L_x_2 - triton_red_fused__to_copy_add_embedding_mean_mul_pow_rsqrt_6)
        .other          triton_red_fused__to_copy_add_embedding_mean_mul_pow_rsqrt_6,@"STO_CUDA_ENTRY STV_DEFAULT"
triton_red_fused__to_copy_add_embedding_mean_mul_pow_rsqrt_6:
.text.triton_red_fused__to_copy_add_embedding_mean_mul_pow_rsqrt_6:
[----:B------:R-:W-:Y:S02]  /*0000*/  IMAD.MOV.U32 R1, RZ, RZ, c[0x0][0x28] ;  /* 0x00000a00ff017624 */ /* 0x000fe400078e00ff */
[----:B------:R-:W0:Y:S01]  /*0010*/  S2R R7, SR_CTAID.X ;  /* 0x0000000000077919 */ /* 0x000e220000002500 */
[----:B------:R-:W-:Y:S01]  /*0020*/  MOV R4, 0x8 ;  /* 0x0000000800047802 */ /* 0x000fe20000000f00 */
[----:B------:R-:W-:Y:S01]  /*0030*/  CS2R R2, SRZ ;  /* 0x0000000000027805 */ /* 0x000fe2000001ff00 */
[----:B------:R-:W-:Y:S01]  /*0040*/  ULDC.64 UR4, c[0x0][0x118] ;  /* 0x0000460000047ab9 */ /* 0x000fe20000000a00 */
[----:B------:R-:W1:Y:S01]  /*0050*/  S2R R32, SR_TID.X ;  /* 0x0000000000207919 */ /* 0x000e620000002100 */
[C---:B0-----:R-:W-:Y:S01]  /*0060*/  ISETP.GE.AND P1, PT, R7.reuse, 0x200, PT ;  /* 0x000002000700780c */ /* 0x041fe20003f26270 */
[----:B------:R-:W-:-:S12]  /*0070*/  IMAD.WIDE R4, R7, R4, c[0x0][0x168] ;  /* 0x00005a0007047625 */ /* 0x000fd800078e0204 */
[----:B------:R-:W2:Y:S01]  /*0080*/  @!P1 LDG.E.EL.64 R2, [R4.64] ;  /* 0x0000000404029981 */ /* 0x000ea2000c2e1b00 */
[----:B-1----:R-:W-:Y:S01]  /*0090*/  IMAD.SHL.U32 R34, R32, 0x4, RZ ;  /* 0x0000000420227824 */ /* 0x002fe200078e00ff */
[----:B------:R-:W-:Y:S01]  /*00a0*/  MOV R26, 0x2 ;  /* 0x00000002001a7802 */ /* 0x000fe20000000f00 */
[----:B------:R-:W-:Y:S01]  /*00b0*/  CS2R R28, SRZ ;  /* 0x00000000001c7805 */ /* 0x000fe2000001ff00 */
[----:B------:R-:W-:Y:S01]  /*00c0*/  CS2R R14, SRZ ;  /* 0x00000000000e7805 */ /* 0x000fe2000001ff00 */
[----:B------:R-:W-:Y:S01]  /*00d0*/  CS2R R16, SRZ ;  /* 0x0000000000107805 */ /* 0x000fe2000001ff00 */
[----:B------:R-:W-:Y:S01]  /*00e0*/  LOP3.LUT R34, R34, 0x7fc, RZ, 0xc0, !PT ;  /* 0x000007fc22227812 */ /* 0x000fe200078ec0ff */
[----:B------:R-:W-:Y:S02]  /*00f0*/  CS2R R18, SRZ ;  /* 0x0000000000127805 */ /* 0x000fe4000001ff00 */
[----:B------:R0:W5:Y:S02]  /*0100*/  @!P1 LDG.E.EL.64 R28, [R4.64] ;  /* 0x00000004041c9981 */ /* 0x000164000c2e1b00 */
[----:B------:R-:W-:-:S04]  /*0110*/  IMAD R33, R7, 0x1000, R34 ;  /* 0x0000100007217824 */ /* 0x000fc800078e0222 */
[----:B------:R-:W-:-:S04]  /*0120*/  IMAD.WIDE R22, R33, R26, c[0x0][0x160] ;  /* 0x0000580021167625 */ /* 0x000fc800078e021a */
[CC--:B------:R-:W-:Y:S01]  /*0130*/  IMAD.WIDE R24, R33.reuse, R26.reuse, c[0x0][0x178] ;  /* 0x00005e0021187625 */ /* 0x0c0fe200078e021a */
[----:B------:R0:W5:Y:S03]  /*0140*/  @!P1 LDG.E.EF.64 R14, [R22.64] ;  /* 0x00000004160e9981 */ /* 0x000166000c0e1b00 */
[----:B------:R-:W-:Y:S01]  /*0150*/  IMAD.WIDE R26, R33, R26, c[0x0][0x180] ;  /* 0x00006000211a7625 */ /* 0x000fe200078e021a */
[----:B------:R0:W5:Y:S04]  /*0160*/  @!P1 LDG.E.EF.64 R16, [R24.64] ;  /* 0x0000000418109981 */ /* 0x000168000c0e1b00 */
[----:B------:R0:W5:Y:S01]  /*0170*/  @!P1 LDG.E.EF.64 R18, [R26.64] ;  /* 0x000000041a129981 */ /* 0x000162000c0e1b00 */
[----:B--2---:R-:W-:-:S02]  /*0180*/  IADD3 R9, P2, R2, 0x7d80, RZ ;  /* 0x00007d8002097810 */ /* 0x004fc40007f5e0ff */
[----:B------:R-:W-:Y:S02]  /*0190*/  ISETP.GE.AND P0, PT, R3, RZ, PT ;  /* 0x000000ff0300720c */ /* 0x000fe40003f06270 */
[-C--:B------:R-:W-:Y:S02]  /*01a0*/  IADD3.X R11, RZ, R3.reuse, RZ, P2, !PT ;  /* 0x00000003ff0b7210 */ /* 0x080fe400017fe4ff */
[----:B------:R-:W-:Y:S02]  /*01b0*/  SEL R0, R9, R2, !P0 ;  /* 0x0000000209007207 */ /* 0x000fe40004000000 */
[----:B------:R-:W-:Y:S02]  /*01c0*/  SEL R2, R11, R3, !P0 ;  /* 0x000000030b027207 */ /* 0x000fe40004000000 */
[----:B------:R-:W-:-:S04]  /*01d0*/  ISETP.GE.U32.AND P0, PT, R0, 0x7d80, PT ;  /* 0x00007d800000780c */ /* 0x000fc80003f06070 */
[----:B------:R-:W-:-:S04]  /*01e0*/  ISETP.GE.U32.AND.EX P0, PT, R2, RZ, PT, P0 ;  /* 0x000000ff0200720c */ /* 0x000fc80003f06100 */
[----:B------:R-:W-:-:S13]  /*01f0*/  ISETP.GT.OR P0, PT, R7, 0x1ff, !P0 ;  /* 0x000001ff0700780c */ /* 0x000fda0004704670 */
[----:B------:R-:W-:Y:S05]  /*0200*/  @P0 BRA `(.L_x_0) ;  /* 0x0000013000000947 */ /* 0x000fea0003800000 */
[----:B0-----:R-:W-:Y:S01]  /*0210*/  MOV R2, 0x0 ;  /* 0x0000000000027802 */ /* 0x001fe20000000f00 */
[----:B------:R-:W-:Y:S01]  /*0220*/  IMAD.MOV.U32 R4, RZ, RZ, c[0x4][0x18] ;  /* 0x01000600ff047624 */ /* 0x000fe200078e00ff */
[----:B------:R-:W-:Y:S01]  /*0230*/  MOV R5, c[0x4][0x1c] ;  /* 0x0100070000057a02 */ /* 0x000fe20000000f00 */
[----:B------:R-:W-:Y:S01]  /*0240*/  IMAD.MOV.U32 R6, RZ, RZ, c[0x4][0x10] ;  /* 0x01000400ff067624 */ /* 0x000fe200078e00ff */
[----:B------:R-:W-:Y:S01]  /*0250*/  MOV R7, c[0x4][0x14] ;  /* 0x0100050000077a02 */ /* 0x000fe20000000f00 */
[----:B------:R-:W-:Y:S01]  /*0260*/  IMAD.MOV.U32 R8, RZ, RZ, 0x2c ;  /* 0x0000002cff087424 */ /* 0x000fe200078e00ff */
[----:B------:R-:W0:Y:S01]  /*0270*/  LDC.64 R2, c[0x4][R2] ;  /* 0x0100000002027b82 */ /* 0x000e220000000a00 */
[----:B------:R-:W-:Y:S01]  /*0280*/  MOV R10, c[0x4][0x8] ;  /* 0x01000200000a7a02 */ /* 0x000fe20000000f00 */
[----:B------:R-:W-:Y:S01]  /*0290*/  IMAD.MOV.U32 R11, RZ, RZ, c[0x4][0xc] ;  /* 0x01000300ff0b7624 */ /* 0x000fe200078e00ff */
[----:B------:R-:W-:Y:S01]  /*02a0*/  MOV R12, 0x1 ;  /* 0x00000001000c7802 */ /* 0x000fe20000000f00 */
[----:B------:R-:W-:-:S04]  /*02b0*/  IMAD.MOV.U32 R13, RZ, RZ, RZ ;  /* 0x000000ffff0d7224 */ /* 0x000fc800078e00ff */
[----:B------:R-:W-:-:S03]  /*02c0*/  LEPC R20 ;  /* 0x000000000014734e */ /* 0x000fc60000000000 */
[----:B------:R-:W-:Y:S02]  /*02d0*/  MOV R9, 0x340 ;  /* 0x0000034000097802 */ /* 0x000fe40000000f00 */
[----:B------:R-:W-:-:S02]  /*02e0*/  MOV R0, 0x2c0 ;  /* 0x000002c000007802 */ /* 0x000fc40000000f00 */
[----:B------:R-:W-:Y:S02]  /*02f0*/  MOV R31, 0x0 ;  /* 0x00000000001f7802 */ /* 0x000fe40000000f00 */
[----:B------:R-:W-:Y:S02]  /*0300*/  MOV R30, 0x0 ;  /* 0x00000000001e7802 */ /* 0x000fe40000000f00 */
[----:B------:R-:W-:-:S04]  /*0310*/  IADD3 R20, P0, P2, -R0, R9, R20 ;  /* 0x0000000900147210 */ /* 0x000fc80007a1e114 */
[----:B------:R-:W-:-:S04]  /*0320*/  IADD3.X R21, ~R30, R31, R21, P0, P2 ;  /* 0x0000001f1e157210 */ /* 0x000fc800007e4515 */
[----:B0----5:R-:W-:Y:S05]  /*0330*/  CALL.ABS.NOINC R2 ;  /* 0x0000000002007343 */ /* 0x021fea0003c00000 */
.L_x_0:
[C---:B0----5:R-:W-:Y:S01]  /*0340*/  SHF.L.U32 R4, R28.reuse, 0xc, RZ ;  /* 0x0000000c1c047819 */ /* 0x061fe200000006ff */
[----:B------:R-:W-:Y:S01]  /*0350*/  BAR.SYNC.DEFER_BLOCKING 0x0 ;  /* 0x0000000000007b1d */ /* 0x000fe20000010000 */
[----:B------:R-:W-:Y:S02]  /*0360*/  SHF.L.U64.HI R3, R28, 0xc, R29 ;  /* 0x0000000c1c037819 */ /* 0x000fe4000001021d */
[----:B------:R-:W-:Y:S02]  /*0370*/  IADD3 R5, P2, R4, 0x7d80000, RZ ;  /* 0x07d8000004057810 */ /* 0x000fe40007f5e0ff */
[----:B------:R-:W-:Y:S02]  /*0380*/  ISETP.GE.AND P0, PT, R29, RZ, PT ;  /* 0x000000ff1d00720c */ /* 0x000fe40003f06270 */
[----:B------:R-:W-:Y:S01]  /*0390*/  SHF.L.U32 R34, R34, 0x1, RZ ;  /* 0x0000000122227819 */ /* 0x000fe200000006ff */
[----:B------:R-:W-:Y:S01]  /*03a0*/  IMAD.X R2, RZ, RZ, R3, P2 ;  /* 0x000000ffff027224 */ /* 0x000fe200010e0603 */
[----:B------:R-:W-:-:S04]  /*03b0*/  SEL R5, R5, R4, !P0 ;  /* 0x0000000405057207 */ /* 0x000fc80004000000 */
[----:B------:R-:W-:Y:S02]  /*03c0*/  SEL R2, R2, R3, !P0 ;  /* 0x0000000302027207 */ /* 0x000fe40004000000 */
[----:B------:R-:W-:-:S04]  /*03d0*/  LEA R3, P0, R5, c[0x0][0x170], 0x1 ;  /* 0x00005c0005037a11 */ /* 0x000fc800078008ff */
[----:B------:R-:W-:Y:S02]  /*03e0*/  LEA.HI.X R5, R5, c[0x0][0x174], R2, 0x1, P0 ;  /* 0x00005d0005057a11 */ /* 0x000fe400000f0c02 */
[----:B------:R-:W-:-:S05]  /*03f0*/  IADD3 R2, P0, R34, R3, RZ ;  /* 0x0000000322027210 */ /* 0x000fca0007f1e0ff */
[----:B------:R-:W-:Y:S02]  /*0400*/  IMAD.X R3, RZ, RZ, R5, P0 ;  /* 0x000000ffff037224 */ /* 0x000fe400000e0605 */
[----:B------:R-:W-:-:S06]  /*0410*/  CS2R R4, SRZ ;  /* 0x0000000000047805 */ /* 0x000fcc000001ff00 */
[----:B------:R-:W2:Y:S01]  /*0420*/  @!P1 LDG.E.EF.64 R4, [R2.64] ;  /* 0x0000000402049981 */ /* 0x000ea2000c0e1b00 */
[C---:B------:R-:W-:Y:S02]  /*0430*/  SHF.L.U32 R8, R15.reuse, 0x10, RZ ;  /* 0x000000100f087819 */ /* 0x040fe400000006ff */
[C---:B------:R-:W-:Y:S02]  /*0440*/  SHF.L.U32 R6, R14.reuse, 0x10, RZ ;  /* 0x000000100e067819 */ /* 0x040fe400000006ff */
[----:B------:R-:W-:Y:S02]  /*0450*/  PRMT R14, R14, 0x7632, R14 ;  /* 0x000076320e0e7816 */ /* 0x000fe4000000000e */
[----:B------:R-:W-:Y:S02]  /*0460*/  PRMT R15, R15, 0x7632, R15 ;  /* 0x000076320f0f7816 */ /* 0x000fe4000000000f */
[----:B------:R-:W-:Y:S02]  /*0470*/  SHF.L.U32 R14, R14, 0x10, RZ ;  /* 0x000000100e0e7819 */ /* 0x000fe400000006ff */
[----:B------:R-:W-:Y:S01]  /*0480*/  SHF.L.U32 R15, R15, 0x10, RZ ;  /* 0x000000100f0f7819 */ /* 0x000fe200000006ff */
[----:B--2---:R-:W-:Y:S01]  /*0490*/  IMAD.U32 R9, R5, 0x10000, RZ ;  /* 0x0001000005097824 */ /* 0x004fe200078e00ff */
[C---:B------:R-:W-:Y:S01]  /*04a0*/  PRMT R5, R4.reuse, 0x7632, R5 ;  /* 0x0000763204057816 */ /* 0x040fe20000000005 */
[----:B------:R-:W-:Y:S01]  /*04b0*/  IMAD.U32 R7, R4, 0x10000, RZ ;  /* 0x0001000004077824 */ /* 0x000fe200078e00ff */
[----:B------:R-:W-:Y:S01]  /*04c0*/  PRMT R4, R16, 0x7632, R4 ;  /* 0x0000763210047816 */ /* 0x000fe20000000004 */
[----:B------:R-:W-:Y:S01]  /*04d0*/  FADD R9, R8, R9 ;  /* 0x0000000908097221 */ /* 0x000fe20000000000 */
[C---:B------:R-:W-:Y:S01]  /*04e0*/  PRMT R8, R5.reuse, 0x7632, R8 ;  /* 0x0000763205087816 */ /* 0x040fe20000000008 */
[----:B------:R-:W-:Y:S01]  /*04f0*/  IMAD.U32 R5, R5, 0x10000, RZ ;  /* 0x0001000005057824 */ /* 0x000fe200078e00ff */
[----:B------:R-:W-:Y:S01]  /*0500*/  FADD R7, R6, R7 ;  /* 0x0000000706077221 */ /* 0x000fe20000000000 */
[----:B------:R-:W-:Y:S01]  /*0510*/  SHF.L.U32 R4, R4, 0x10, RZ ;  /* 0x0000001004047819 */ /* 0x000fe200000006ff */
[C---:B------:R-:W-:Y:S01]  /*0520*/  IMAD.U32 R6, R17.reuse, 0x10000, RZ ;  /* 0x0001000011067824 */ /* 0x040fe200078e00ff */
[----:B------:R-:W-:Y:S01]  /*0530*/  FADD R5, R14, R5 ;  /* 0x000000050e057221 */ /* 0x000fe20000000000 */
[----:B------:R-:W-:Y:S01]  /*0540*/  IMAD.U32 R8, R8, 0x10000, RZ ;  /* 0x0001000008087824 */ /* 0x000fe200078e00ff */
[----:B------:R-:W-:Y:S01]  /*0550*/  PRMT R17, R17, 0x7632, R17 ;  /* 0x0000763211117816 */ /* 0x000fe20000000011 */
[----:B------:R-:W-:Y:S01]  /*0560*/  FADD R12, R6, R9 ;  /* 0x00000009060c7221 */ /* 0x000fe20000000000 */
[----:B------:R-:W-:Y:S01]  /*0570*/  SHF.L.U32 R16, R16, 0x10, RZ ;  /* 0x0000001010107819 */ /* 0x000fe200000006ff */
[----:B------:R-:W-:Y:S01]  /*0580*/  FADD R10, R15, R8 ;  /* 0x000000080f0a7221 */ /* 0x000fe20000000000 */
[----:B------:R-:W-:Y:S01]  /*0590*/  FADD R5, R4, R5 ;  /* 0x0000000504057221 */ /* 0x000fe20000000000 */
[----:B------:R-:W-:Y:S01]  /*05a0*/  PRMT R4, R18, 0x7632, R4 ;  /* 0x0000763212047816 */ /* 0x000fe20000000004 */
[----:B------:R-:W-:Y:S01]  /*05b0*/  IMAD.U32 R17, R17, 0x10000, RZ ;  /* 0x0001000011117824 */ /* 0x000fe200078e00ff */
[C---:B------:R-:W-:Y:S01]  /*05c0*/  PRMT R8, R19.reuse, 0x7632, R8 ;  /* 0x0000763213087816 */ /* 0x040fe20000000008 */
[----:B------:R-:W-:Y:S01]  /*05d0*/  FADD R7, R16, R7 ;  /* 0x0000000710077221 */ /* 0x000fe20000000000 */
[----:B------:R-:W-:Y:S01]  /*05e0*/  SHF.L.U32 R6, R18, 0x10, RZ ;  /* 0x0000001012067819 */ /* 0x000fe200000006ff */
[----:B------:R-:W-:Y:S01]  /*05f0*/  IMAD.U32 R19, R19, 0x10000, RZ ;  /* 0x0001000013137824 */ /* 0x000fe200078e00ff */
[----:B------:R-:W-:Y:S01]  /*0600*/  SHF.L.U32 R4, R4, 0x10, RZ ;  /* 0x0000001004047819 */ /* 0x000fe200000006ff */
[----:B------:R-:W-:Y:S01]  /*0610*/  IMAD.U32 R8, R8, 0x10000, RZ ;  /* 0x0001000008087824 */ /* 0x000fe200078e00ff */
[----:B------:R-:W-:Y:S01]  /*0620*/  FADD R17, R17, R10 ;  /* 0x0000000a11117221 */ /* 0x000fe20000000000 */
[----:B------:R-:W-:Y:S01]  /*0630*/  FADD R6, R6, R7 ;  /* 0x0000000706067221 */ /* 0x000fe20000000000 */
[----:B------:R-:W-:Y:S01]  /*0640*/  FADD R7, R19, R12 ;  /* 0x0000000c13077221 */ /* 0x000fe20000000000 */
[----:B------:R-:W-:Y:S01]  /*0650*/  FADD R11, R4, R5 ;  /* 0x00000005040b7221 */ /* 0x000fe20000000000 */
[----:B------:R-:W-:Y:S01]  /*0660*/  FADD R10, R8, R17 ;  /* 0x00000011080a7221 */ /* 0x000fe20000000000 */
[----:B------:R-:W-:Y:S01]  /*0670*/  CS2R R4, SRZ ;  /* 0x0000000000047805 */ /* 0x000fe2000001ff00 */
[----:B------:R-:W-:Y:S01]  /*0680*/  CS2R R8, SRZ ;  /* 0x0000000000087805 */ /* 0x000fe2000001ff00 */
[----:B------:R-:W-:Y:S01]  /*0690*/  CS2R R14, SRZ ;  /* 0x00000000000e7805 */ /* 0x000fe2000001ff00 */
[----:B------:R-:W-:Y:S01]  /*06a0*/  F2FP.BF16.PACK_AB R16, R11, R6 ;  /* 0x000000060b10723e */ /* 0x000fe200000010ff */
[----:B------:R-:W-:Y:S01]  /*06b0*/  CS2R R12, SRZ ;  /* 0x00000000000c7805 */ /* 0x000fe2000001ff00 */
[----:B------:R-:W-:-:S03]  /*06c0*/  F2FP.BF16.PACK_AB R17, R10, R7 ;  /* 0x000000070a11723e */ /* 0x000fc600000010ff */
[----:B------:R-:W2:Y:S04]  /*06d0*/  @!P1 LDG.E.EF.64 R14, [R22.64+0x1000] ;  /* 0x00100004160e9981 */ /* 0x000ea8000c0e1b00 */
[----:B------:R2:W-:Y:S04]  /*06e0*/  @!P1 STG.E.64 [R22.64], R16 ;  /* 0x0000001016009986 */ /* 0x0005e8000c101b04 */
[----:B------:R-:W3:Y:S04]  /*06f0*/  @!P1 LDG.E.EF.64 R8, [R24.64+0x1000] ;  /* 0x0010000418089981 */ /* 0x000ee8000c0e1b00 */
[----:B------:R-:W4:Y:S04]  /*0700*/  @!P1 LDG.E.EF.64 R4, [R26.64+0x1000] ;  /* 0x001000041a049981 */ /* 0x000f28000c0e1b00 */
[----:B------:R-:W-:Y:S06]  /*0710*/  BAR.SYNC.DEFER_BLOCKING 0x0 ;  /* 0x0000000000007b1d */ /* 0x000fec0000010000 */
[----:B------:R3:W4:Y:S01]  /*0720*/  @!P1 LDG.E.EF.64 R12, [R2.64+0x1000] ;  /* 0x00100004020c9981 */ /* 0x000722000c0e1b00 */
[----:B------:R-:W-:-:S02]  /*0730*/  LOP3.LUT P0, RZ, R32, 0x1f, RZ, 0xc0, !PT ;  /* 0x0000001f20ff7812 */ /* 0x000fc4000780c0ff */
[----:B------:R-:W-:Y:S02]  /*0740*/  ISETP.GE.AND P2, PT, R32, 0x10, PT ;  /* 0x000000102000780c */ /* 0x000fe40003f46270 */
[C---:B--2---:R-:W-:Y:S02]  /*0750*/  SHF.L.U32 R16, R14.reuse, 0x10, RZ ;  /* 0x000000100e107819 */ /* 0x044fe400000006ff */
[----:B------:R-:W-:-:S04]  /*0760*/  PRMT R14, R14, 0x7632, R14 ;  /* 0x000076320e0e7816 */ /* 0x000fc8000000000e */
[----:B------:R-:W-:Y:S02]  /*0770*/  SHF.L.U32 R14, R14, 0x10, RZ ;  /* 0x000000100e0e7819 */ /* 0x000fe400000006ff */
[C---:B---3--:R-:W-:Y:S02]  /*0780*/  PRMT R2, R8.reuse, 0x7632, R2 ;  /* 0x0000763208027816 */ /* 0x048fe40000000002 */
[C---:B------:R-:W-:Y:S02]  /*0790*/  SHF.L.U32 R18, R15.reuse, 0x10, RZ ;  /* 0x000000100f127819 */ /* 0x040fe400000006ff */
[----:B------:R-:W-:Y:S01]  /*07a0*/  PRMT R15, R15, 0x7632, R15 ;  /* 0x000076320f0f7816 */ /* 0x000fe2000000000f */
[----:B------:R-:W-:-:S04]  /*07b0*/  IMAD.U32 R8, R8, 0x10000, RZ ;  /* 0x0001000008087824 */ /* 0x000fc800078e00ff */
[----:B------:R-:W-:Y:S02]  /*07c0*/  IMAD.U32 R15, R15, 0x10000, RZ ;  /* 0x000100000f0f7824 */ /* 0x000fe400078e00ff */
[C---:B----4-:R-:W-:Y:S01]  /*07d0*/  IMAD.U32 R17, R12.reuse, 0x10000, RZ ;  /* 0x000100000c117824 */ /* 0x050fe200078e00ff */
[----:B------:R-:W-:-:S04]  /*07e0*/  PRMT R12, R12, 0x7632, R12 ;  /* 0x000076320c0c7816 */ /* 0x000fc8000000000c */
[----:B------:R-:W-:Y:S01]  /*07f0*/  SHF.L.U32 R3, R12, 0x10, RZ ;  /* 0x000000100c037819 */ /* 0x000fe200000006ff */
[C---:B------:R-:W-:Y:S01]  /*0800*/  IMAD.U32 R19, R13.reuse, 0x10000, RZ ;  /* 0x000100000d137824 */ /* 0x040fe200078e00ff */
[----:B------:R-:W-:-:S03]  /*0810*/  PRMT R13, R13, 0x7632, R13 ;  /* 0x000076320d0d7816 */ /* 0x000fc6000000000d */
[----:B------:R-:W-:Y:S01]  /*0820*/  FADD R14, R14, R3 ;  /* 0x000000030e0e7221 */ /* 0x000fe20000000000 */
[----:B------:R-:W-:Y:S01]  /*0830*/  SHF.L.U32 R3, R2, 0x10, RZ ;  /* 0x0000001002037819 */ /* 0x000fe200000006ff */
[----:B------:R-:W-:Y:S01]  /*0840*/  FADD R17, R16, R17 ;  /* 0x0000001110117221 */ /* 0x000fe20000000000 */
[----:B------:R-:W-:Y:S01]  /*0850*/  PRMT R2, R4, 0x7632, R2 ;  /* 0x0000763204027816 */ /* 0x000fe20000000002 */
[----:B------:R-:W-:Y:S01]  /*0860*/  IMAD.U32 R12, R9, 0x10000, RZ ;  /* 0x00010000090c7824 */ /* 0x000fe200078e00ff */
[----:B------:R-:W-:Y:S01]  /*0870*/  SHF.L.U32 R16, R13, 0x10, RZ ;  /* 0x000000100d107819 */ /* 0x000fe200000006ff */
[----:B------:R-:W-:Y:S01]  /*0880*/  FADD R14, R3, R14 ;  /* 0x0000000e030e7221 */ /* 0x000fe20000000000 */
[----:B------:R-:W-:Y:S01]  /*0890*/  PRMT R9, R9, 0x7632, R9 ;  /* 0x0000763209097816 */ /* 0x000fe20000000009 */
[----:B------:R-:W-:Y:S01]  /*08a0*/  FADD R19, R18, R19 ;  /* 0x0000001312137221 */ /* 0x000fe20000000000 */
[----:B------:R-:W-:Y:S01]  /*08b0*/  FADD R17, R8, R17 ;  /* 0x0000001108117221 */ /* 0x000fe20000000000 */
[----:B------:R-:W-:Y:S01]  /*08c0*/  IMAD.U32 R4, R4, 0x10000, RZ ;  /* 0x0001000004047824 */ /* 0x000fe200078e00ff */
[----:B------:R-:W-:Y:S01]  /*08d0*/  SHF.L.U32 R3, R2, 0x10, RZ ;  /* 0x0000001002037819 */ /* 0x000fe200000006ff */
[----:B------:R-:W-:Y:S01]  /*08e0*/  FADD R16, R15, R16 ;  /* 0x000000100f107221 */ /* 0x000fe20000000000 */
[----:B------:R-:W-:Y:S01]  /*08f0*/  PRMT R8, R5, 0x7632, R8 ;  /* 0x0000763205087816 */ /* 0x000fe20000000008 */
[----:B------:R-:W-:Y:S01]  /*0900*/  IMAD.U32 R9, R9, 0x10000, RZ ;  /* 0x0001000009097824 */ /* 0x000fe200078e00ff */
[----:B------:R-:W-:Y:S01]  /*0910*/  SHF.L.U32 R5, R5, 0x10, RZ ;  /* 0x0000001005057819 */ /* 0x000fe200000006ff */
[----:B------:R-:W-:Y:S01]  /*0920*/  FADD R18, R12, R19 ;  /* 0x000000130c127221 */ /* 0x000fe20000000000 */
[----:B------:R-:W-:Y:S01]  /*0930*/  FADD R2, R4, R17 ;  /* 0x0000001104027221 */ /* 0x000fe20000000000 */
[----:B------:R-:W-:Y:S01]  /*0940*/  FADD R3, R3, R14 ;  /* 0x0000000e03037221 */ /* 0x000fe20000000000 */
[----:B------:R-:W-:Y:S01]  /*0950*/  IMAD.U32 R12, R8, 0x10000, RZ ;  /* 0x00010000080c7824 */ /* 0x000fe200078e00ff */
[----:B------:R-:W-:Y:S01]  /*0960*/  FADD R13, R9, R16 ;  /* 0x00000010090d7221 */ /* 0x000fe20000000000 */
[----:B------:R-:W-:Y:S01]  /*0970*/  FADD R4, R5, R18 ;  /* 0x0000001205047221 */ /* 0x000fe20000000000 */
[----:B------:R-:W-:Y:S01]  /*0980*/  FMUL R9, R2, R2 ;  /* 0x0000000202097220 */ /* 0x000fe20000400000 */
[----:B------:R-:W-:Y:S01]  /*0990*/  FMUL R8, R3, R3 ;  /* 0x0000000303087220 */ /* 0x000fe20000400000 */
[----:B------:R-:W-:Y:S01]  /*09a0*/  FADD R5, R12, R13 ;  /* 0x0000000d0c057221 */ /* 0x000fe20000000000 */
[----:B------:R-:W-:Y:S01]  /*09b0*/  FMUL R12, R4, R4 ;  /* 0x00000004040c7220 */ /* 0x000fe20000400000 */
[----:B------:R-:W-:Y:S01]  /*09c0*/  FFMA R9, R6, R6, R9 ;  /* 0x0000000606097223 */ /* 0x000fe20000000009 */
[----:B------:R-:W-:-:S02]  /*09d0*/  FFMA R6, R11, R11, R8 ;  /* 0x0000000b0b067223 */ /* 0x000fc40000000008 */
[----:B------:R-:W-:Y:S01]  /*09e0*/  FFMA R11, R7, R7, R12 ;  /* 0x00000007070b7223 */ /* 0x000fe2000000000c */
[----:B------:R-:W-:Y:S01]  /*09f0*/  FMUL R7, R5, R5 ;  /* 0x0000000505077220 */ /* 0x000fe20000400000 */
[----:B------:R-:W-:-:S03]  /*0a00*/  FADD R6, R6, R9 ;  /* 0x0000000906067221 */ /* 0x000fc60000000000 */
[----:B------:R-:W-:Y:S01]  /*0a10*/  FFMA R7, R10, R10, R7 ;  /* 0x0000000a0a077223 */ /* 0x000fe20000000007 */
[----:B------:R-:W-:-:S04]  /*0a20*/  FADD R6, R11, R6 ;  /* 0x000000060b067221 */ /* 0x000fc80000000000 */
[----:B------:R-:W-:-:S05]  /*0a30*/  FADD R6, R7, R6 ;  /* 0x0000000607067221 */ /* 0x000fca0000000000 */
[----:B------:R-:W-:-:S05]  /*0a40*/  FSEL R6, R6, RZ, !P1 ;  /* 0x000000ff06067208 */ /* 0x000fca0004800000 */
[----:B------:R-:W0:Y:S02]  /*0a50*/  SHFL.BFLY PT, R7, R6, 0x10, 0x1f ;  /* 0x0e001f0006077f89 */ /* 0x000e2400000e0000 */
[----:B0-----:R-:W-:-:S05]  /*0a60*/  FADD R7, R6, R7 ;  /* 0x0000000706077221 */ /* 0x001fca0000000000 */
[----:B------:R-:W0:Y:S02]  /*0a70*/  SHFL.BFLY PT, R8, R7, 0x8, 0x1f ;  /* 0x0d001f0007087f89 */ /* 0x000e2400000e0000 */
[----:B0-----:R-:W-:-:S05]  /*0a80*/  FADD R8, R7, R8 ;  /* 0x0000000807087221 */ /* 0x001fca0000000000 */
[----:B------:R-:W0:Y:S02]  /*0a90*/  SHFL.BFLY PT, R9, R8, 0x4, 0x1f ;  /* 0x0c801f0008097f89 */ /* 0x000e2400000e0000 */
[----:B0-----:R-:W-:-:S05]  /*0aa0*/  FADD R9, R8, R9 ;  /* 0x0000000908097221 */ /* 0x001fca0000000000 */
[----:B------:R-:W0:Y:S02]  /*0ab0*/  SHFL.BFLY PT, R10, R9, 0x2, 0x1f ;  /* 0x0c401f00090a7f89 */ /* 0x000e2400000e0000 */
[----:B0-----:R-:W-:-:S05]  /*0ac0*/  FADD R10, R9, R10 ;  /* 0x0000000a090a7221 */ /* 0x001fca0000000000 */
[----:B------:R-:W0:Y:S01]  /*0ad0*/  SHFL.BFLY PT, R11, R10, 0x1, 0x1f ;  /* 0x0c201f000a0b7f89 */ /* 0x000e2200000e0000 */
[----:B------:R-:W-:Y:S02]  /*0ae0*/  SHF.R.U32.HI R6, RZ, 0x3, R32 ;  /* 0x00000003ff067819 */ /* 0x000fe40000011620 */
[----:B------:R-:W-:Y:S02]  /*0af0*/  F2FP.BF16.PACK_AB R12, R3, R2 ;  /* 0x00000002030c723e */ /* 0x000fe400000010ff */
[----:B------:R-:W-:Y:S02]  /*0b00*/  F2FP.BF16.PACK_AB R13, R5, R4 ;  /* 0x00000004050d723e */ /* 0x000fe400000010ff */
[----:B------:R-:W-:-:S03]  /*0b10*/  LOP3.LUT R6, R6, 0x3c, RZ, 0xc0, !PT ;  /* 0x0000003c06067812 */ /* 0x000fc600078ec0ff */
[----:B------:R-:W-:Y:S01]  /*0b20*/  @!P1 STG.E.64 [R22.64+0x1000], R12 ;  /* 0x0010000c16009986 */ /* 0x000fe2000c101b04 */
[----:B0-----:R-:W-:-:S05]  /*0b30*/  FADD R11, R10, R11 ;  /* 0x0000000b0a0b7221 */ /* 0x001fca0000000000 */
[----:B------:R-:W-:Y:S04]  /*0b40*/  @!P0 STS [R6], R11 ;  /* 0x0000000b06008388 */ /* 0x000fe80000000800 */
[----:B------:R-:W-:Y:S06]  /*0b50*/  BAR.SYNC.DEFER_BLOCKING 0x0 ;  /* 0x0000000000007b1d */ /* 0x000fec0000010000 */
[----:B------:R-:W0:Y:S04]  /*0b60*/  @!P2 LDS R0, [R32.X4] ;  /* 0x000000002000a984 */ /* 0x000e280000004800 */
[----:B0-----:R-:W0:Y:S02]  /*0b70*/  SHFL.BFLY PT, R3, R0, 0x8, 0x1f ;  /* 0x0d001f0000037f89 */ /* 0x001e2400000e0000 */
[----:B0-----:R-:W-:-:S05]  /*0b80*/  FADD R3, R0, R3 ;  /* 0x0000000300037221 */ /* 0x001fca0000000000 */
[----:B------:R-:W0:Y:S02]  /*0b90*/  SHFL.BFLY PT, R2, R3, 0x4, 0x1f ;  /* 0x0c801f0003027f89 */ /* 0x000e2400000e0000 */
[----:B0-----:R-:W-:-:S05]  /*0ba0*/  FADD R2, R3, R2 ;  /* 0x0000000203027221 */ /* 0x001fca0000000000 */
[----:B------:R-:W0:Y:S01]  /*0bb0*/  SHFL.BFLY PT, R5, R2, 0x2, 0x1f ;  /* 0x0c401f0002057f89 */ /* 0x000e2200000e0000 */
[----:B------:R-:W-:Y:S01]  /*0bc0*/  LOP3.LUT P0, RZ, R32, 0xf, RZ, 0xc0, !PT ;  /* 0x0000000f20ff7812 */ /* 0x000fe2000780c0ff */
[----:B0-----:R-:W-:-:S05]  /*0bd0*/  FADD R7, R2, R5 ;  /* 0x0000000502077221 */ /* 0x001fca0000000000 */
[----:B------:R-:W0:Y:S01]  /*0be0*/  SHFL.BFLY PT, R4, R7, 0x1, 0x1f ;  /* 0x0c201f0007047f89 */ /* 0x000e2200000e0000 */
[----:B------:R-:W-:Y:S01]  /*0bf0*/  ISETP.LT.AND P0, PT, R32, 0x10, !P0 ;  /* 0x000000102000780c */ /* 0x000fe20004701270 */
[----:B0-----:R-:W-:-:S12]  /*0c00*/  FADD R9, R7, R4 ;  /* 0x0000000407097221 */ /* 0x001fd80000000000 */
[----:B------:R-:W-:Y:S04]  /*0c10*/  @P0 STS [R32.X4], R9 ;  /* 0x0000000920000388 */ /* 0x000fe80000004800 */
[----:B------:R-:W-:Y:S01]  /*0c20*/  BAR.SYNC.DEFER_BLOCKING 0x0 ;  /* 0x0000000000007b1d */ /* 0x000fe20000010000 */
[----:B------:R-:W-:Y:S01]  /*0c30*/  CS2R R4, SRZ ;  /* 0x0000000000047805 */ /* 0x000fe2000001ff00 */
[----:B------:R-:W-:-:S04]  /*0c40*/  IADD3 R34, P2, R34, c[0x0][0x188], RZ ;  /* 0x0000620022227a10 */ /* 0x000fc80007f5e0ff */
[----:B------:R-:W-:Y:S01]  /*0c50*/  IADD3.X R35, RZ, c[0x0][0x18c], RZ, P2, !PT ;  /* 0x00006300ff237a10 */ /* 0x000fe200017fe4ff */
[----:B------:R-:W2:Y:S04]  /*0c60*/  @!P1 LDG.E.EF.64 R4, [R22.64] ;  /* 0x0000000416049981 */ /* 0x000ea8000c0e1b00 */
[----:B------:R-:W3:Y:S04]  /*0c70*/  LDG.E.EL.64 R2, [R34.64] ;  /* 0x0000000422027981 */ /* 0x000ee8000c2e1b00 */
[----:B------:R-:W0:Y:S01]  /*0c80*/  LDS R0, [RZ] ;  /* 0x00000000ff007984 */ /* 0x000e220000000800 */
[----:B------:R-:W-:-:S04]  /*0c90*/  IMAD.MOV.U32 R7, RZ, RZ, 0x39800000 ;  /* 0x39800000ff077424 */ /* 0x000fc800078e00ff */
[----:B0-----:R-:W-:-:S06]  /*0ca0*/  FFMA R0, R0, R7, 9.9999999747524270788e-07 ;  /* 0x358637bd00007423 */ /* 0x001fcc0000000007 */
[----:B------:R-:W0:Y:S01]  /*0cb0*/  MUFU.RSQ R0, R0 ;  /* 0x0000000000007308 */ /* 0x000e220000001400 */
[----:B------:R-:W-:Y:S02]  /*0cc0*/  SHF.R.S32.HI R10, RZ, 0x1f, R33 ;  /* 0x0000001fff0a7819 */ /* 0x000fe40000011421 */
[C---:B--2---:R-:W-:Y:S02]  /*0cd0*/  SHF.L.U32 R7, R4.reuse, 0x10, RZ ;  /* 0x0000001004077819 */ /* 0x044fe400000006ff */
[----:B------:R-:W-:Y:S01]  /*0ce0*/  PRMT R6, R4, 0x7632, R6 ;  /* 0x0000763204067816 */ /* 0x000fe20000000006 */
[----:B---3--:R-:W-:Y:S02]  /*0cf0*/  IMAD.U32 R4, R2, 0x10000, RZ ;  /* 0x0001000002047824 */ /* 0x008fe400078e00ff */
[----:B0-----:R-:W-:Y:S01]  /*0d00*/  FMUL R9, R0, R7 ;  /* 0x0000000700097220 */ /* 0x001fe20000400000 */
[----:B------:R-:W-:Y:S02]  /*0d10*/  SHF.L.U32 R7, R6, 0x10, RZ ;  /* 0x0000001006077819 */ /* 0x000fe400000006ff */
[C---:B------:R-:W-:Y:S01]  /*0d20*/  PRMT R6, R5.reuse, 0x7632, R6 ;  /* 0x0000763205067816 */ /* 0x040fe20000000006 */
[----:B------:R-:W-:Y:S01]  /*0d30*/  FMUL R4, R4, R9 ;  /* 0x0000000904047220 */ /* 0x000fe20000400000 */
[----:B------:R-:W-:Y:S01]  /*0d40*/  IMAD.U32 R9, R5, 0x10000, RZ ;  /* 0x0001000005097824 */ /* 0x000fe200078e00ff */
[----:B------:R-:W-:-:S02]  /*0d50*/  PRMT R2, R2, 0x7632, R2 ;  /* 0x0000763202027816 */ /* 0x000fc40000000002 */
[C---:B------:R-:W-:Y:S01]  /*0d60*/  PRMT R5, R3.reuse, 0x7632, R5 ;  /* 0x0000763203057816 */ /* 0x040fe20000000005 */
[----:B------:R-:W-:Y:S01]  /*0d70*/  IMAD.U32 R11, R6, 0x10000, RZ ;  /* 0x00010000060b7824 */ /* 0x000fe200078e00ff */
[----:B------:R-:W-:Y:S01]  /*0d80*/  SHF.L.U32 R2, R2, 0x10, RZ ;  /* 0x0000001002027819 */ /* 0x000fe200000006ff */
[C---:B------:R-:W-:Y:S01]  /*0d90*/  FMUL R7, R0.reuse, R7 ;  /* 0x0000000700077220 */ /* 0x040fe20000400000 */
[----:B------:R-:W-:Y:S01]  /*0da0*/  SHF.L.U32 R3, R3, 0x10, RZ ;  /* 0x0000001003037819 */ /* 0x000fe200000006ff */
[C---:B------:R-:W-:Y:S01]  /*0db0*/  FMUL R8, R0.reuse, R9 ;  /* 0x0000000900087220 */ /* 0x040fe20000400000 */
[----:B------:R-:W-:Y:S01]  /*0dc0*/  IMAD.U32 R5, R5, 0x10000, RZ ;  /* 0x0001000005057824 */ /* 0x000fe200078e00ff */
[----:B------:R-:W-:Y:S01]  /*0dd0*/  FMUL R6, R0, R11 ;  /* 0x0000000b00067220 */ /* 0x000fe20000400000 */
[----:B------:R-:W-:Y:S01]  /*0de0*/  FMUL R7, R2, R7 ;  /* 0x0000000702077220 */ /* 0x000fe20000400000 */
[----:B------:R-:W-:Y:S02]  /*0df0*/  FMUL R8, R3, R8 ;  /* 0x0000000803087220 */ /* 0x000fe40000400000 */
[----:B------:R-:W-:Y:S01]  /*0e00*/  FMUL R5, R5, R6 ;  /* 0x0000000605057220 */ /* 0x000fe20000400000 */
[----:B------:R-:W-:-:S02]  /*0e10*/  LEA R2, P0, R33, c[0x0][0x190], 0x1 ;  /* 0x0000640021027a11 */ /* 0x000fc400078008ff */
[----:B------:R-:W-:Y:S02]  /*0e20*/  F2FP.BF16.PACK_AB R14, R7, R4 ;  /* 0x00000004070e723e */ /* 0x000fe400000010ff */
[----:B------:R-:W-:Y:S02]  /*0e30*/  F2FP.BF16.PACK_AB R15, R5, R8 ;  /* 0x00000008050f723e */ /* 0x000fe400000010ff */
[----:B------:R-:W-:Y:S01]  /*0e40*/  LEA.HI.X R3, R33, c[0x0][0x194], R10, 0x1, P0 ;  /* 0x0000650021037a11 */ /* 0x000fe200000f0c0a */
[----:B------:R-:W-:-:S04]  /*0e50*/  CS2R R4, SRZ ;  /* 0x0000000000047805 */ /* 0x000fc8000001ff00 */
[----:B------:R0:W-:Y:S04]  /*0e60*/  @!P1 STG.E.64 [R2.64], R14 ;  /* 0x0000000e02009986 */ /* 0x0001e8000c101b04 */
[----:B------:R-:W2:Y:S04]  /*0e70*/  @!P1 LDG.E.EF.64 R4, [R22.64+0x1000] ;  /* 0x0010000416049981 */ /* 0x000ea8000c0e1b00 */
[----:B------:R-:W3:Y:S01]  /*0e80*/  LDG.E.EL.64 R34, [R34.64+0x1000] ;  /* 0x0010000422227981 */ /* 0x000ee2000c2e1b00 */
[C---:B--2---:R-:W-:Y:S02]  /*0e90*/  PRMT R8, R4.reuse, 0x7632, R8 ;  /* 0x0000763204087816 */ /* 0x044fe40000000008 */
[----:B------:R-:W-:-:S02]  /*0ea0*/  SHF.L.U32 R9, R4, 0x10, RZ ;  /* 0x0000001004097819 */ /* 0x000fc400000006ff */
[C---:B------:R-:W-:Y:S01]  /*0eb0*/  PRMT R4, R5.reuse, 0x7632, R4 ;  /* 0x0000763205047816 */ /* 0x040fe20000000004 */
[----:B------:R-:W-:Y:S01]  /*0ec0*/  IMAD.U32 R13, R5, 0x10000, RZ ;  /* 0x00010000050d7824 */ /* 0x000fe200078e00ff */
[----:B---3--:R-:W-:Y:S01]  /*0ed0*/  PRMT R6, R34, 0x7632, R6 ;  /* 0x0000763222067816 */ /* 0x008fe20000000006 */
[----:B------:R-:W-:Y:S01]  /*0ee0*/  IMAD.U32 R5, R8, 0x10000, RZ ;  /* 0x0001000008057824 */ /* 0x000fe200078e00ff */
[C---:B------:R-:W-:Y:S02]  /*0ef0*/  PRMT R10, R35.reuse, 0x7632, R10 ;  /* 0x00007632230a7816 */ /* 0x040fe4000000000a */
[----:B0-----:R-:W-:Y:S01]  /*0f00*/  SHF.L.U32 R15, R4, 0x10, RZ ;  /* 0x00000010040f7819 */ /* 0x001fe200000006ff */
[----:B------:R-:W-:Y:S01]  /*0f10*/  FMUL R4, R0, R9 ;  /* 0x0000000900047220 */ /* 0x000fe20000400000 */
[----:B------:R-:W-:Y:S01]  /*0f20*/  SHF.L.U32 R7, R34, 0x10, RZ ;  /* 0x0000001022077819 */ /* 0x000fe200000006ff */
[----:B------:R-:W-:Y:S01]  /*0f30*/  FMUL R5, R0, R5 ;  /* 0x0000000500057220 */ /* 0x000fe20000400000 */
[----:B------:R-:W-:Y:S01]  /*0f40*/  SHF.L.U32 R6, R6, 0x10, RZ ;  /* 0x0000001006067819 */ /* 0x000fe200000006ff */
[----:B------:R-:W-:Y:S01]  /*0f50*/  IMAD.U32 R11, R35, 0x10000, RZ ;  /* 0x00010000230b7824 */ /* 0x000fe200078e00ff */
[----:B------:R-:W-:Y:S01]  /*0f60*/  FMUL R8, R0, R13 ;  /* 0x0000000d00087220 */ /* 0x000fe20000400000 */
[----:B------:R-:W-:Y:S01]  /*0f70*/  IMAD.U32 R10, R10, 0x10000, RZ ;  /* 0x000100000a0a7824 */ /* 0x000fe200078e00ff */
[----:B------:R-:W-:Y:S01]  /*0f80*/  FMUL R15, R0, R15 ;  /* 0x0000000f000f7220 */ /* 0x000fe20000400000 */
[----:B------:R-:W-:Y:S01]  /*0f90*/  FMUL R4, R7, R4 ;  /* 0x0000000407047220 */ /* 0x000fe20000400000 */
[----:B------:R-:W-:Y:S01]  /*0fa0*/  FMUL R5, R6, R5 ;  /* 0x0000000506057220 */ /* 0x000fe20000400000 */
[----:B------:R-:W-:Y:S01]  /*0fb0*/  FMUL R8, R11, R8 ;  /* 0x000000080b087220 */ /* 0x000fe20000400000 */
[----:B------:R-:W-:-:S03]  /*0fc0*/  FMUL R15, R10, R15 ;  /* 0x0000000f0a0f7220 */ /* 0x000fc60000400000 */
[----:B------:R-:W-:Y:S02]  /*0fd0*/  F2FP.BF16.PACK_AB R4, R5, R4 ;  /* 0x000000040504723e */ /* 0x000fe400000010ff */
[----:B------:R-:W-:Y:S01]  /*0fe0*/  F2FP.BF16.PACK_AB R5, R15, R8 ;  /* 0x000000080f05723e */ /* 0x000fe200000010ff */
[----:B------:R-:W-:Y:S06]  /*0ff0*/  @P1 EXIT ;  /* 0x000000000000194d */ /* 0x000fec0003800000 */
[----:B------:R-:W-:Y:S01]  /*1000*/  STG.E.64 [R2.64+0x1000], R4 ;  /* 0x0010000402007986 */ /* 0x000fe2000c101b04 */
[----:B------:R-:W-:Y:S05]  /*1010*/  EXIT ;  /* 0x000000000000794d */ /* 0x000fea0003800000 */
.L_x_1:
[----:B------:R-:W-:-:S00]  /*1020*/  BRA `(.L_x_1) ;  /* 0xfffffff000007947 */ /* 0x000fc0000383ffff */
[----:B------:R-:W-:-:S00]  /*1030*/  NOP ;  /* 0x0000000000007918 */ /* 0x000fc00000000000 */
        /* <DEDUP_REMOVED lines=12> */
.L_x_2:


//--------------------- .nv.global.init           --------------------------
	.section	.nv.global.init,"aw",@progbits
.nv.global.init:
	.type		assertFunc_0,@object
	.size		assertFunc_0,(_$_str - assertFunc_0)
assertFunc_0:
        /*0000*/ 	.byte	0x75, 0x6e, 0x6b, 0x6e, 0x6f, 0x77, 0x6e, 0x00
	.type		_$_str,@object
	.size		_$_str,(assertMessage_0 - _$_str)
_$_str:
        /*0008*/ 	.byte	0x5f, 0x5f, 0x43, 0x55, 0x44, 0x41, 0x5f, 0x46, 0x54, 0x5a, 0x00
	.type		assertMessage_0,@object
	.size		assertMessage_0,(assertFile_0 - assertMessage_0)
assertMessage_0:
        /*0013*/ 	.byte	0x69, 0x6e, 0x64, 0x65, 0x78, 0x20, 0x6f, 0x75, 0x74, 0x20, 0x6f, 0x66, 0x20, 0x62, 0x6f, 0x75
        /*0023*/ 	.byte	0x6e, 0x64, 0x73, 0x3a, 0x20, 0x30, 0x20, 0x3c, 0x3d, 0x20, 0x74, 0x6d, 0x70, 0x34, 0x20, 0x3c
        /*0033*/ 	.byte	0x20, 0x33, 0x32, 0x31, 0x32, 0x38, 0x00
	.type		assertFile_0,@object
	.size		assertFile_0,(.L_1 - assertFile_0)
assertFile_0:
        /*003a*/ 	.byte	0x2f, 0x74, 0x6d, 0x70, 0x2f, 0x74, 0x6f, 0x72, 0x63, 0x68, 0x69, 0x6e, 0x64, 0x75, 0x63, 0x74
        /*004a*/ 	.byte	0x6f, 0x72, 0x5f, 0x72, 0x6f, 0x6f, 0x74, 0x2f, 0x76, 0x37, 0x2f, 0x63, 0x76, 0x37, 0x6c, 0x6f
        /*005a*/ 	.byte	0x6c, 0x62, 0x7a, 0x72, 0x6f, 0x32, 0x6d, 0x78, 0x75, 0x66, 0x69, 0x78, 0x71, 0x6f, 0x35, 0x78
        /*006a*/ 	.byte	0x66, 0x66, 0x63, 0x6a, 0x66, 0x74, 0x61, 0x33, 0x67, 0x61, 0x65, 0x34, 0x6e, 0x68, 0x6d, 0x6d
        /*007a*/ 	.byte	0x79, 0x75, 0x37, 0x7a, 0x32, 0x6b, 0x62, 0x70, 0x69, 0x32, 0x34, 0x77, 0x63, 0x6c, 0x79, 0x2e
        /*008a*/ 	.byte	0x70, 0x79, 0x00
.L_1:


//--------------------- .nv.shared.triton_red_fused__to_copy_add_embedding_mean_mul_pow_rsqrt_6 --------------------------
	.section	.nv.shared.triton_red_fused__to_copy_add_embedding_mean_mul_pow_rsqrt_6,"aw",@nobits
	.sectionflags	@""
	.align	16


//--------------------- SYMBOLS --------------------------

	.type		__assertfail,@function
